//
// Generated by NVIDIA NVVM Compiler
//
// Compiler Build ID: CL-36424714
// Cuda compilation tools, release 13.0, V13.0.88
// Based on NVVM 20.0.0
//

.version 9.0
.target sm_100
.address_size 64

	// .globl	_Z9transposePd

.visible .entry _Z9transposePd(
	.param .u64 .ptr .align 1 _Z9transposePd_param_0
)
{
	.reg .pred 	%p<2>;
	.reg .b32 	%r<12>;
	.reg .b64 	%rd<7>;
	.reg .b64 	%fd<3>;

	ld.param.u64 	%rd1, [_Z9transposePd_param_0];
	mov.u32 	%r4, %tid.x;
	mov.u32 	%r5, %ctaid.x;
	mov.u32 	%r6, %ntid.x;
	mad.lo.s32 	%r1, %r5, %r6, %r4;
	mul.hi.s32 	%r7, %r1, 1717986919;
	shr.u32 	%r8, %r7, 31;
	shr.s32 	%r9, %r7, 2;
	add.s32 	%r2, %r9, %r8;
	mul.lo.s32 	%r10, %r2, 10;
	sub.s32 	%r3, %r1, %r10;
	setp.ge.s32 	%p1, %r2, %r3;
	@%p1 bra 	$L__BB0_2;
	cvta.to.global.u64 	%rd2, %rd1;
	mul.wide.s32 	%rd3, %r1, 8;
	add.s64 	%rd4, %rd2, %rd3;
	ld.global.f64 	%fd1, [%rd4];
	mad.lo.s32 	%r11, %r3, 10, %r2;
	mul.wide.s32 	%rd5, %r11, 8;
	add.s64 	%rd6, %rd2, %rd5;
	ld.global.f64 	%fd2, [%rd6];
	st.global.f64 	[%rd4], %fd2;
	st.global.f64 	[%rd6], %fd1;
$L__BB0_2:
	ret;

}


// ===== COMPILED SASS (sm_100) =====

	.target	sm_100

	.elftype	@"ET_EXEC"


//--------------------- .note.nv.tkinfo           --------------------------
	.section	.note.nv.tkinfo,"",@"SHT_NOTE"
	.sectionflags	@"SHF_NOTE_NV_TKINFO"
	.tkinfo
        /*0018*/ 	.word	0x00000002
        /*0030*/ 	.string	""
        /*0030*/ 	.string	"ptxas"
        /*0030*/ 	.string	"Cuda compilation tools, release 13.0, V13.0.88"
        /*0030*/ 	.string	"Build cuda_13.0.r13.0/compiler.36424714_0"
        /*0030*/ 	.string	"-arch sm_100 -m 64 "



//--------------------- .note.nv.cuinfo           --------------------------
	.section	.note.nv.cuinfo,"",@"SHT_NOTE"
	.sectionflags	@"SHF_NOTE_NV_CUINFO"
        /*0018*/ 	.short	0x0002
        /*001a*/ 	.short	0x0064
        /*001c*/ 	.short	0x0082
	.zero		2


//--------------------- .nv.info                  --------------------------
	.section	.nv.info,"",@"SHT_CUDA_INFO"
	.align	4


	//----- nvinfo : EIATTR_REGCOUNT
	.align		4
        /*0000*/ 	.byte	0x04, 0x2f
        /*0002*/ 	.short	(.L_1 - .L_0)
	.align		4
.L_0:
        /*0004*/ 	.word	index@(_Z9transposePd)
        /*0008*/ 	.word	0x0000000c


	//----- nvinfo : EIATTR_FRAME_SIZE
	.align		4
.L_1:
        /*000c*/ 	.byte	0x04, 0x11
        /*000e*/ 	.short	(.L_3 - .L_2)
	.align		4
.L_2:
        /*0010*/ 	.word	index@(_Z9transposePd)
        /*0014*/ 	.word	0x00000000


	//----- nvinfo : EIATTR_MIN_STACK_SIZE
	.align		4
.L_3:
        /*0018*/ 	.byte	0x04, 0x12
        /*001a*/ 	.short	(.L_5 - .L_4)
	.align		4
.L_4:
        /*001c*/ 	.word	index@(_Z9transposePd)
        /*0020*/ 	.word	0x00000000
.L_5:


//--------------------- .nv.compat                --------------------------
	.section	.nv.compat,"",@"SHT_CUDA_COMPAT_INFO"
	.align	4
        /*0000*/ 	.byte	0x02, 0x09, 0x00, 0x00, 0x02, 0x02, 0x01, 0x00, 0x02, 0x05, 0x05, 0x00, 0x03, 0x07, 0x01, 0x01
        /*0010*/ 	.byte	0x02, 0x03, 0x00, 0x00, 0x02, 0x06, 0x01, 0x00, 0x04, 0x0b, 0x08, 0x00, 0x09, 0x00, 0x00, 0x00
        /*0020*/ 	.byte	0x00, 0x00, 0x00, 0x00


//--------------------- .nv.info._Z9transposePd   --------------------------
	.section	.nv.info._Z9transposePd,"",@"SHT_CUDA_INFO"
	.sectionflags	@""
	.align	4


	//----- nvinfo : EIATTR_CUDA_API_VERSION
	.align		4
        /*0000*/ 	.byte	0x04, 0x37
        /*0002*/ 	.short	(.L_7 - .L_6)
.L_6:
        /*0004*/ 	.word	0x00000082


	//----- nvinfo : EIATTR_KPARAM_INFO
	.align		4
.L_7:
        /*0008*/ 	.byte	0x04, 0x17
        /*000a*/ 	.short	(.L_9 - .L_8)
.L_8:
        /*000c*/ 	.word	0x00000000
        /*0010*/ 	.short	0x0000
        /*0012*/ 	.short	0x0000
        /*0014*/ 	.byte	0x00, 0xf5, 0x21, 0x00


	//----- nvinfo : EIATTR_SPARSE_MMA_MASK
	.align		4
.L_9:
        /*0018*/ 	.byte	0x03, 0x50
        /*001a*/ 	.short	0x0000


	//----- nvinfo : EIATTR_MAXREG_COUNT
	.align		4
        /*001c*/ 	.byte	0x03, 0x1b
        /*001e*/ 	.short	0x00ff


	//----- nvinfo : EIATTR_MERCURY_ISA_VERSION
	.align		4
        /*0020*/ 	.byte	0x03, 0x5f
        /*0022*/ 	.short	0x0101


	//----- nvinfo : EIATTR_VRC_CTA_INIT_COUNT
	.align		4
        /*0024*/ 	.byte	0x02, 0x4a
	.zero		1
	.zero		1


	//----- nvinfo : EIATTR_EXIT_INSTR_OFFSETS
	.align		4
        /*0028*/ 	.byte	0x04, 0x1c
        /*002a*/ 	.short	(.L_11 - .L_10)


	//   ....[0]....
.L_10:
        /*002c*/ 	.word	0x000000a0


	//   ....[1]....
        /*0030*/ 	.word	0x00000140


	//----- nvinfo : EIATTR_CBANK_PARAM_SIZE
	.align		4
.L_11:
        /*0034*/ 	.byte	0x03, 0x19
        /*0036*/ 	.short	0x0008


	//----- nvinfo : EIATTR_PARAM_CBANK
	.align		4
        /*0038*/ 	.byte	0x04, 0x0a
        /*003a*/ 	.short	(.L_13 - .L_12)
	.align		4
.L_12:
        /*003c*/ 	.word	index@(.nv.constant0._Z9transposePd)
        /*0040*/ 	.short	0x0380
        /*0042*/ 	.short	0x0008


	//----- nvinfo : EIATTR_SW_WAR
	.align		4
.L_13:
        /*0044*/ 	.byte	0x04, 0x36
        /*0046*/ 	.short	(.L_15 - .L_14)
.L_14:
        /*0048*/ 	.word	0x00000008
.L_15:


//--------------------- .nv.callgraph             --------------------------
	.section	.nv.callgraph,"",@"SHT_CUDA_CALLGRAPH"
	.align	4
	.sectionentsize	8
	.align		4
        /*0000*/ 	.word	0x00000000
	.align		4
        /*0004*/ 	.word	0xffffffff
	.align		4
        /*0008*/ 	.word	0x00000000
	.align		4
        /*000c*/ 	.word	0xfffffffe
	.align		4
        /*0010*/ 	.word	0x00000000
	.align		4
        /*0014*/ 	.word	0xfffffffd
	.align		4
        /*0018*/ 	.word	0x00000000
	.align		4
        /*001c*/ 	.word	0xfffffffc


//--------------------- .text._Z9transposePd      --------------------------
	.section	.text._Z9transposePd,"ax",@progbits
	.align	128
        .global         _Z9transposePd
        .type           _Z9transposePd,@function
        .size           _Z9transposePd,(.L_x_1 - _Z9transposePd)
        .other          _Z9transposePd,@"STO_CUDA_ENTRY STV_DEFAULT"
_Z9transposePd:
.text._Z9transposePd:
[----:B------:R-:W-:Y:S01]  /*0000*/  LDC R1, c[0x0][0x37c] ;  /* 0x0000df00ff017b82 */ /* 0x000fe20000000800 */
[----:B------:R-:W0:Y:S07]  /*0010*/  S2R R5, SR_TID.X ;  /* 0x0000000000057919 */ /* 0x000e2e0000002100 */
[----:B------:R-:W0:Y:S08]  /*0020*/  S2UR UR4, SR_CTAID.X ;  /* 0x00000000000479c3 */ /* 0x000e300000002500 */
[----:B------:R-:W0:Y:S02]  /*0030*/  LDC R0, c[0x0][0x360] ;  /* 0x0000d800ff007b82 */ /* 0x000e240000000800 */
[----:B0-----:R-:W-:-:S04]  /*0040*/  IMAD R5, R0, UR4, R5 ;  /* 0x0000000400057c24 */ /* 0x001fc8000f8e0205 */
[----:B------:R-:W-:-:S05]  /*0050*/  IMAD.HI R0, R5, 0x66666667, RZ ;  /* 0x6666666705007827 */ /* 0x000fca00078e02ff */
[----:B------:R-:W-:-:S04]  /*0060*/  SHF.R.U32.HI R3, RZ, 0x1f, R0 ;  /* 0x0000001fff037819 */ /* 0x000fc80000011600 */
[----:B------:R-:W-:-:S05]  /*0070*/  LEA.HI.SX32 R0, R0, R3, 0x1e ;  /* 0x0000000300007211 */ /* 0x000fca00078ff2ff */
[----:B------:R-:W-:-:S05]  /*0080*/  IMAD R7, R0, -0xa, R5 ;  /* 0xfffffff600077824 */ /* 0x000fca00078e0205 */
[----:B------:R-:W-:-:S13]  /*0090*/  ISETP.GE.AND P0, PT, R0, R7, PT ;  /* 0x000000070000720c */ /* 0x000fda0003f06270 */
[----:B------:R-:W-:Y:S05]  /*00a0*/  @P0 EXIT ;  /* 0x000000000000094d */ /* 0x000fea0003800000 */
[----:B------:R-:W0:Y:S01]  /*00b0*/  LDC.64 R2, c[0x0][0x380] ;  /* 0x0000e000ff027b82 */ /* 0x000e220000000a00 */
[----:B------:R-:W1:Y:S01]  /*00c0*/  LDCU.64 UR4, c[0x0][0x358] ;  /* 0x00006b00ff0477ac */ /* 0x000e620008000a00 */
[----:B------:R-:W-:-:S04]  /*00d0*/  IMAD R7, R7, 0xa, R0 ;  /* 0x0000000a07077824 */ /* 0x000fc800078e0200 */
[----:B0-----:R-:W-:-:S04]  /*00e0*/  IMAD.WIDE R6, R7, 0x8, R2 ;  /* 0x0000000807067825 */ /* 0x001fc800078e0202 */
[----:B------:R-:W-:Y:S01]  /*00f0*/  IMAD.WIDE R2, R5, 0x8, R2 ;  /* 0x0000000805027825 */ /* 0x000fe200078e0202 */
[----:B-1----:R-:W2:Y:S04]  /*0100*/  LDG.E.64 R8, desc[UR4][R6.64] ;  /* 0x0000000406087981 */ /* 0x002ea8000c1e1b00 */
[----:B------:R-:W3:Y:S04]  /*0110*/  LDG.E.64 R4, desc[UR4][R2.64] ;  /* 0x0000000402047981 */ /* 0x000ee8000c1e1b00 */
[----:B--2---:R-:W-:Y:S04]  /*0120*/  STG.E.64 desc[UR4][R2.64], R8 ;  /* 0x0000000802007986 */ /* 0x004fe8000c101b04 */
[----:B---3--:R-:W-:Y:S01]  /*0130*/  STG.E.64 desc[UR4][R6.64], R4 ;  /* 0x0000000406007986 */ /* 0x008fe2000c101b04 */
[----:B------:R-:W-:Y:S05]  /*0140*/  EXIT ;  /* 0x000000000000794d */ /* 0x000fea0003800000 */
.L_x_0:
[----:B------:R-:W-:-:S00]  /*0150*/  BRA `(.L_x_0) ;  /* 0xfffffffc00fc7947 */ /* 0x000fc0000383ffff */
[----:B------:R-:W-:-:S00]  /*0160*/  NOP ;  /* 0x0000000000007918 */ /* 0x000fc00000000000 */
        /* <DEDUP_REMOVED lines=9> */
.L_x_1:


//--------------------- .nv.shared.reserved.0     --------------------------
	.section	.nv.shared.reserved.0,"aw",@nobits
	.weak		__nv_reservedSMEM_offset_0_alias
	.size		__nv_reservedSMEM_offset_0_alias, 0, 64
	.other		__nv_reservedSMEM_offset_0_alias,@"STO_CUDA_RESERVED_SHARED STV_DEFAULT"
__nv_reservedSMEM_offset_0_alias:
	.zero		0
	.zero		64


//--------------------- .nv.constant0._Z9transposePd --------------------------
	.section	.nv.constant0._Z9transposePd,"a",@progbits
	.sectionflags	@""
	.align	4
.nv.constant0._Z9transposePd:
	.zero		904


//--------------------- SYMBOLS --------------------------

	.type		.nv.reservedSmem.offset0,@object
	.size		.nv.reservedSmem.offset0,0x4
